	.headerflags	@"EF_CUDA_TEXMODE_UNIFIED EF_CUDA_64BIT_ADDRESS EF_CUDA_ACCELERATORS EF_CUDA_SM90 EF_CUDA_VIRTUAL_SM(EF_CUDA_SM90)"
	.elftype	@"ET_EXEC"


//--------------------- .nv.info                  --------------------------
	.section	.nv.info,"",@"SHT_CUDA_INFO"
	.align	4


	//----- nvinfo : EIATTR_REGCOUNT
	.align		4
        /*0000*/ 	.byte	0x04, 0x2f
        /*0002*/ 	.short	(.L_3 - .L_2)
	.align		4
.L_2:
        /*0004*/ 	.word	index@(triton_poi_fused__native_batch_norm_legit_no_training_add_11)
        /*0008*/ 	.word	0x00000014


	//----- nvinfo : EIATTR_MIN_STACK_SIZE
	.align		4
.L_3:
        /*000c*/ 	.byte	0x04, 0x12
        /*000e*/ 	.short	(.L_5 - .L_4)
	.align		4
.L_4:
        /*0010*/ 	.word	index@(triton_poi_fused__native_batch_norm_legit_no_training_add_11)
        /*0014*/ 	.word	0x00000000


	//----- nvinfo : EIATTR_FRAME_SIZE
	.align		4
.L_5:
        /*0018*/ 	.byte	0x04, 0x11
        /*001a*/ 	.short	(.L_7 - .L_6)
	.align		4
.L_6:
        /*001c*/ 	.word	index@(triton_poi_fused__native_batch_norm_legit_no_training_add_11)
        /*0020*/ 	.word	0x00000000


	//----- nvinfo : EIATTR_MIN_STACK_SIZE
	.align		4
.L_7:
        /*0024*/ 	.byte	0x04, 0x12
        /*0026*/ 	.short	(.L_9 - .L_8)
	.align		4
.L_8:
        /*0028*/ 	.word	index@(triton_poi_fused__native_batch_norm_legit_no_training_add_11)
        /*002c*/ 	.word	0x00000000
.L_9:


//--------------------- .nv.info.triton_poi_fused__native_batch_norm_legit_no_training_add_11 --------------------------
	.section	.nv.info.triton_poi_fused__native_batch_norm_legit_no_training_add_11,"",@"SHT_CUDA_INFO"
	.sectionflags	@""
	.align	4


	//----- nvinfo : EIATTR_CUDA_API_VERSION
	.align		4
        /*0000*/ 	.byte	0x04, 0x37
        /*0002*/ 	.short	(.L_11 - .L_10)
.L_10:
        /*0004*/ 	.word	0x0000007c


	//----- nvinfo : EIATTR_KPARAM_INFO
	.align		4
.L_11:
        /*0008*/ 	.byte	0x04, 0x17
        /*000a*/ 	.short	(.L_13 - .L_12)
.L_12:
        /*000c*/ 	.word	0x00000000
        /*0010*/ 	.short	0x0007
        /*0012*/ 	.short	0x0038
        /*0014*/ 	.byte	0x00, 0xf0, 0x11, 0x00


	//----- nvinfo : EIATTR_KPARAM_INFO
	.align		4
.L_13:
        /*0018*/ 	.byte	0x04, 0x17
        /*001a*/ 	.short	(.L_15 - .L_14)
.L_14:
        /*001c*/ 	.word	0x00000000
        /*0020*/ 	.short	0x0006
        /*0022*/ 	.short	0x0030
        /*0024*/ 	.byte	0x00, 0xf4, 0x21, 0x00


	//----- nvinfo : EIATTR_KPARAM_INFO
	.align		4
.L_15:
        /*0028*/ 	.byte	0x04, 0x17
        /*002a*/ 	.short	(.L_17 - .L_16)
.L_16:
        /*002c*/ 	.word	0x00000000
        /*0030*/ 	.short	0x0005
        /*0032*/ 	.short	0x0028
        /*0034*/ 	.byte	0x00, 0xf4, 0x21, 0x00


	//----- nvinfo : EIATTR_KPARAM_INFO
	.align		4
.L_17:
        /*0038*/ 	.byte	0x04, 0x17
        /*003a*/ 	.short	(.L_19 - .L_18)
.L_18:
        /*003c*/ 	.word	0x00000000
        /*0040*/ 	.short	0x0004
        /*0042*/ 	.short	0x0020
        /*0044*/ 	.byte	0x00, 0xf4, 0x21, 0x00


	//----- nvinfo : EIATTR_KPARAM_INFO
	.align		4
.L_19:
        /*0048*/ 	.byte	0x04, 0x17
        /*004a*/ 	.short	(.L_21 - .L_20)
.L_20:
        /*004c*/ 	.word	0x00000000
        /*0050*/ 	.short	0x0003
        /*0052*/ 	.short	0x0018
        /*0054*/ 	.byte	0x00, 0xf4, 0x21, 0x00


	//----- nvinfo : EIATTR_KPARAM_INFO
	.align		4
.L_21:
        /*0058*/ 	.byte	0x04, 0x17
        /*005a*/ 	.short	(.L_23 - .L_22)
.L_22:
        /*005c*/ 	.word	0x00000000
        /*0060*/ 	.short	0x0002
        /*0062*/ 	.short	0x0010
        /*0064*/ 	.byte	0x00, 0xf4, 0x21, 0x00


	//----- nvinfo : EIATTR_KPARAM_INFO
	.align		4
.L_23:
        /*0068*/ 	.byte	0x04, 0x17
        /*006a*/ 	.short	(.L_25 - .L_24)
.L_24:
        /*006c*/ 	.word	0x00000000
        /*0070*/ 	.short	0x0001
        /*0072*/ 	.short	0x0008
        /*0074*/ 	.byte	0x00, 0xf4, 0x21, 0x00


	//----- nvinfo : EIATTR_KPARAM_INFO
	.align		4
.L_25:
        /*0078*/ 	.byte	0x04, 0x17
        /*007a*/ 	.short	(.L_27 - .L_26)
.L_26:
        /*007c*/ 	.word	0x00000000
        /*0080*/ 	.short	0x0000
        /*0082*/ 	.short	0x0000
        /*0084*/ 	.byte	0x00, 0xf4, 0x21, 0x00


	//----- nvinfo : EIATTR_SPARSE_MMA_MASK
	.align		4
.L_27:
        /*0088*/ 	.byte	0x03, 0x50
        /*008a*/ 	.short	0x0000


	//----- nvinfo : EIATTR_MAXREG_COUNT
	.align		4
        /*008c*/ 	.byte	0x03, 0x1b
        /*008e*/ 	.short	0x00ff


	//----- nvinfo : EIATTR_EXIT_INSTR_OFFSETS
	.align		4
        /*0090*/ 	.byte	0x04, 0x1c
        /*0092*/ 	.short	(.L_29 - .L_28)


	//   ....[0]....
.L_28:
        /*0094*/ 	.word	0x000003e0


	//----- nvinfo : EIATTR_REQNTID
	.align		4
.L_29:
        /*0098*/ 	.byte	0x04, 0x10
        /*009a*/ 	.short	(.L_31 - .L_30)
.L_30:
        /*009c*/ 	.word	0x00000080
        /*00a0*/ 	.word	0x00000001
        /*00a4*/ 	.word	0x00000001


	//----- nvinfo : EIATTR_CBANK_PARAM_SIZE
	.align		4
.L_31:
        /*00a8*/ 	.byte	0x03, 0x19
        /*00aa*/ 	.short	0x003c


	//----- nvinfo : EIATTR_PARAM_CBANK
	.align		4
        /*00ac*/ 	.byte	0x04, 0x0a
        /*00ae*/ 	.short	(.L_33 - .L_32)
	.align		4
.L_32:
        /*00b0*/ 	.word	index@(.nv.constant0.triton_poi_fused__native_batch_norm_legit_no_training_add_11)
        /*00b4*/ 	.short	0x0210
        /*00b6*/ 	.short	0x003c


	//----- nvinfo : EIATTR_SW_WAR
	.align		4
.L_33:
        /*00b8*/ 	.byte	0x04, 0x36
        /*00ba*/ 	.short	(.L_35 - .L_34)
.L_34:
        /*00bc*/ 	.word	0x00000008
.L_35:


//--------------------- .nv.callgraph             --------------------------
	.section	.nv.callgraph,"",@"SHT_CUDA_CALLGRAPH"
	.align	4
	.sectionentsize	8
	.align		4
        /*0000*/ 	.word	0x00000000
	.align		4
        /*0004*/ 	.word	0xffffffff
	.align		4
        /*0008*/ 	.word	0x00000000
	.align		4
        /*000c*/ 	.word	0xfffffffe
	.align		4
        /*0010*/ 	.word	0x00000000
	.align		4
        /*0014*/ 	.word	0xfffffffd
	.align		4
        /*0018*/ 	.word	0x00000000
	.align		4
        /*001c*/ 	.word	0xfffffffc


//--------------------- .nv.constant4             --------------------------
	.section	.nv.constant4,"a",@progbits
	.align	8
	.align		8
.nv.constant4:
        /*0000*/ 	.dword	_$_str
	.align		8
        /*0008*/ 	.dword	_$_str_$_2


//--------------------- .text.triton_poi_fused__native_batch_norm_legit_no_training_add_11 --------------------------
	.section	.text.triton_poi_fused__native_batch_norm_legit_no_training_add_11,"ax",@progbits
	.align	128
        .global         triton_poi_fused__native_batch_norm_legit_no_training_add_11
        .type           triton_poi_fused__native_batch_norm_legit_no_training_add_11,@function
        .size           triton_poi_fused__native_batch_norm_legit_no_training_add_11,(.L_x_1 - triton_poi_fused__native_batch_norm_legit_no_training_add_11)
        .other          triton_poi_fused__native_batch_norm_legit_no_training_add_11,@"STO_CUDA_ENTRY STV_DEFAULT"
triton_poi_fused__native_batch_norm_legit_no_training_add_11:
.text.triton_poi_fused__native_batch_norm_legit_no_training_add_11:
[----:B------:R-:W-:Y:S01]  /*0000*/  LDC R1, c[0x0][0x28] ;  /* 0x00000a00ff017b82 */ /* 0x000fe20000000800 */
[----:B------:R-:W1:Y:S07]  /*0010*/  S2R R0, SR_TID.X ;  /* 0x0000000000007919 */ /* 0x000e6e0000002100 */
[----:B------:R-:W2:Y:S01]  /*0020*/  LDC.64 R2, c[0x0][0x220] ;  /* 0x00008800ff027b82 */ /* 0x000ea20000000a00 */
[----:B------:R-:W-:Y:S01]  /*0030*/  ULDC.64 UR4, c[0x0][0x208] ;  /* 0x0000820000047ab9 */ /* 0x000fe20000000a00 */
[----:B------:R-:W3:Y:S06]  /*0040*/  S2R R7, SR_CTAID.X ;  /* 0x0000000000077919 */ /* 0x000eec0000002500 */
[----:B------:R-:W4:Y:S08]  /*0050*/  LDC.64 R8, c[0x0][0x228] ;  /* 0x00008a00ff087b82 */ /* 0x000f300000000a00 */
[----:B------:R-:W5:Y:S08]  /*0060*/  LDC.64 R12, c[0x0][0x230] ;  /* 0x00008c00ff0c7b82 */ /* 0x000f700000000a00 */
[----:B------:R-:W4:Y:S01]  /*0070*/  LDC.64 R10, c[0x0][0x238] ;  /* 0x00008e00ff0a7b82 */ /* 0x000f220000000a00 */
[----:B-1----:R-:W-:-:S02]  /*0080*/  SHF.L.U32 R0, R0, 0x1, RZ ;  /* 0x0000000100007819 */ /* 0x002fc400000006ff */
[----:B---3--:R-:W-:Y:S02]  /*0090*/  SHF.R.S32.HI R5, RZ, 0x17, R7 ;  /* 0x00000017ff057819 */ /* 0x008fe40000011407 */
[----:B------:R-:W-:Y:S02]  /*00a0*/  LOP3.LUT R0, R0, 0xfe, RZ, 0xc0, !PT ;  /* 0x000000fe00007812 */ /* 0x000fe400078ec0ff */
[----:B------:R-:W-:Y:S02]  /*00b0*/  SGXT R5, R5, 0x1 ;  /* 0x000000010505781a */ /* 0x000fe40000000200 */
[----:B------:R-:W-:Y:S02]  /*00c0*/  LEA R0, R7, R0, 0x8 ;  /* 0x0000000007007211 */ /* 0x000fe400078e40ff */
[----:B------:R-:W1:Y:S02]  /*00d0*/  LDC.64 R6, c[0x0][0x218] ;  /* 0x00008600ff067b82 */ /* 0x000e640000000a00 */
[----:B------:R-:W-:-:S04]  /*00e0*/  LEA.HI R5, R5, R0, RZ, 0x6 ;  /* 0x0000000005057211 */ /* 0x000fc800078f30ff */
[----:B------:R-:W-:-:S04]  /*00f0*/  LOP3.LUT R5, R5, 0xffffffc0, RZ, 0xc0, !PT ;  /* 0xffffffc005057812 */ /* 0x000fc800078ec0ff */
[----:B------:R-:W-:Y:S02]  /*0100*/  IADD3 R15, R0, -R5, RZ ;  /* 0x80000005000f7210 */ /* 0x000fe40007ffe0ff */
[----:B------:R-:W3:Y:S03]  /*0110*/  LDC.64 R4, c[0x0][0x210] ;  /* 0x00008400ff047b82 */ /* 0x000ee60000000a00 */
[----:B--2---:R-:W-:-:S06]  /*0120*/  IMAD.WIDE R2, R15, 0x4, R2 ;  /* 0x000000040f027825 */ /* 0x004fcc00078e0202 */
[----:B------:R-:W2:Y:S01]  /*0130*/  LDG.E.EL.64 R2, desc[UR4][R2.64] ;  /* 0x0000000402027981 */ /* 0x000ea2000c2e1b00 */
[----:B-1----:R-:W-:-:S04]  /*0140*/  IMAD.WIDE R6, R15, 0x4, R6 ;  /* 0x000000040f067825 */ /* 0x002fc800078e0206 */
[C---:B----4-:R-:W-:Y:S02]  /*0150*/  IMAD.WIDE R8, R15.reuse, 0x4, R8 ;  /* 0x000000040f087825 */ /* 0x050fe400078e0208 */
[----:B------:R-:W4:Y:S02]  /*0160*/  LDG.E.EL.64 R6, desc[UR4][R6.64] ;  /* 0x0000000406067981 */ /* 0x000f24000c2e1b00 */
[----:B-----5:R-:W-:Y:S02]  /*0170*/  IMAD.WIDE R12, R15, 0x4, R12 ;  /* 0x000000040f0c7825 */ /* 0x020fe400078e020c */
[----:B------:R-:W5:Y:S02]  /*0180*/  LDG.E.EL.64 R8, desc[UR4][R8.64] ;  /* 0x0000000408087981 */ /* 0x000f64000c2e1b00 */
[C---:B---3--:R-:W-:Y:S02]  /*0190*/  IMAD.WIDE R4, R0.reuse, 0x4, R4 ;  /* 0x0000000400047825 */ /* 0x048fe400078e0204 */
[----:B------:R-:W5:Y:S04]  /*01a0*/  LDG.E.EL.64 R12, desc[UR4][R12.64] ;  /* 0x000000040c0c7981 */ /* 0x000f68000c2e1b00 */
[----:B------:R-:W4:Y:S01]  /*01b0*/  LDG.E.64 R4, desc[UR4][R4.64] ;  /* 0x0000000404047981 */ /* 0x000f22000c1e1b00 */
[----:B0-----:R-:W-:-:S06]  /*01c0*/  IMAD.WIDE R10, R0, 0x4, R10 ;  /* 0x00000004000a7825 */ /* 0x001fcc00078e020a */
[----:B------:R-:W3:Y:S01]  /*01d0*/  LDG.E.64 R10, desc[UR4][R10.64] ;  /* 0x000000040a0a7981 */ /* 0x000ee2000c1e1b00 */
[----:B------:R-:W-:Y:S01]  /*01e0*/  HFMA2.MMA R16, -RZ, RZ, 1.625, 0 ;  /* 0x3e800000ff107435 */ /* 0x000fe200000001ff */
[----:B--2---:R-:W-:Y:S01]  /*01f0*/  FADD R2, R2, 9.9999997473787516356e-06 ;  /* 0x3727c5ac02027421 */ /* 0x004fe20000000000 */
[----:B------:R-:W-:-:S03]  /*0200*/  FADD R3, R3, 9.9999997473787516356e-06 ;  /* 0x3727c5ac03037421 */ /* 0x000fc60000000000 */
[----:B------:R-:W0:Y:S08]  /*0210*/  MUFU.SQRT R14, R2 ;  /* 0x00000002000e7308 */ /* 0x000e300000002000 */
[----:B------:R1:W2:Y:S01]  /*0220*/  MUFU.SQRT R15, R3 ;  /* 0x00000003000f7308 */ /* 0x0002a20000002000 */
[C---:B0-----:R-:W-:Y:S02]  /*0230*/  FSETP.GT.AND P0, PT, R14.reuse, 8.50705917302346158658e+37, PT ;  /* 0x7e8000000e00780b */ /* 0x041fe40003f04000 */
[----:B------:R-:W-:Y:S01]  /*0240*/  FSETP.GEU.AND P2, PT, R14, 1.175494350822287508e-38, PT ;  /* 0x008000000e00780b */ /* 0x000fe20003f4e000 */
[----:B-1----:R-:W0:Y:S01]  /*0250*/  LDC.64 R2, c[0x0][0x240] ;  /* 0x00009000ff027b82 */ /* 0x002e220000000a00 */
[----:B--2---:R-:W-:-:S02]  /*0260*/  FSETP.GT.AND P1, PT, R15, 8.50705917302346158658e+37, PT ;  /* 0x7e8000000f00780b */ /* 0x004fc40003f24000 */
[----:B------:R-:W-:-:S07]  /*0270*/  FSETP.GEU.AND P3, PT, R15, 1.175494350822287508e-38, PT ;  /* 0x008000000f00780b */ /* 0x000fce0003f6e000 */
[----:B------:R-:W-:-:S04]  /*0280*/  @P0 FMUL R14, R14, 0.25 ;  /* 0x3e8000000e0e0820 */ /* 0x000fc80000400000 */
[----:B------:R-:W-:Y:S01]  /*0290*/  @!P2 FMUL R14, R14, 16777216 ;  /* 0x4b8000000e0ea820 */ /* 0x000fe20000400000 */
[----:B------:R-:W-:-:S04]  /*02a0*/  @P1 FMUL R15, R15, 0.25 ;  /* 0x3e8000000f0f1820 */ /* 0x000fc80000400000 */
[----:B------:R-:W-:Y:S01]  /*02b0*/  @!P3 FMUL R15, R15, 16777216 ;  /* 0x4b8000000f0fb820 */ /* 0x000fe20000400000 */
[----:B------:R-:W1:Y:S01]  /*02c0*/  MUFU.RCP R14, R14 ;  /* 0x0000000e000e7308 */ /* 0x000e620000001000 */
[----:B------:R-:W-:-:S07]  /*02d0*/  FSEL R17, R16, 1, P0 ;  /* 0x3f80000010117808 */ /* 0x000fce0000000000 */
[----:B------:R-:W2:Y:S01]  /*02e0*/  MUFU.RCP R15, R15 ;  /* 0x0000000f000f7308 */ /* 0x000ea20000001000 */
[----:B------:R-:W-:Y:S01]  /*02f0*/  FSEL R16, R16, 1, P1 ;  /* 0x3f80000010107808 */ /* 0x000fe20000800000 */
[----:B------:R-:W-:-:S04]  /*0300*/  @!P2 FMUL R17, R17, 16777216 ;  /* 0x4b8000001111a820 */ /* 0x000fc80000400000 */
[----:B------:R-:W-:Y:S01]  /*0310*/  @!P3 FMUL R16, R16, 16777216 ;  /* 0x4b8000001010b820 */ /* 0x000fe20000400000 */
[----:B----4-:R-:W-:Y:S01]  /*0320*/  FADD R5, R5, -R7 ;  /* 0x8000000705057221 */ /* 0x010fe20000000000 */
[----:B------:R-:W-:Y:S01]  /*0330*/  FADD R4, R4, -R6 ;  /* 0x8000000604047221 */ /* 0x000fe20000000000 */
[----:B-1----:R-:W-:Y:S01]  /*0340*/  FMUL R17, R14, R17 ;  /* 0x000000110e117220 */ /* 0x002fe20000400000 */
[----:B--2---:R-:W-:-:S03]  /*0350*/  FMUL R16, R15, R16 ;  /* 0x000000100f107220 */ /* 0x004fc60000400000 */
[----:B------:R-:W-:Y:S01]  /*0360*/  FMUL R17, R4, R17 ;  /* 0x0000001104117220 */ /* 0x000fe20000400000 */
[----:B------:R-:W-:-:S03]  /*0370*/  FMUL R16, R5, R16 ;  /* 0x0000001005107220 */ /* 0x000fc60000400000 */
[----:B-----5:R-:W-:Y:S01]  /*0380*/  FFMA R17, R8, R17, R12 ;  /* 0x0000001108117223 */ /* 0x020fe2000000000c */
[----:B------:R-:W-:Y:S01]  /*0390*/  FFMA R16, R9, R16, R13 ;  /* 0x0000001009107223 */ /* 0x000fe2000000000d */
[----:B0-----:R-:W-:-:S04]  /*03a0*/  IMAD.WIDE R2, R0, 0x4, R2 ;  /* 0x0000000400027825 */ /* 0x001fc800078e0202 */
[----:B---3--:R-:W-:Y:S01]  /*03b0*/  FADD R10, R10, R17 ;  /* 0x000000110a0a7221 */ /* 0x008fe20000000000 */
[----:B------:R-:W-:-:S05]  /*03c0*/  FADD R11, R11, R16 ;  /* 0x000000100b0b7221 */ /* 0x000fca0000000000 */
[----:B------:R-:W-:Y:S01]  /*03d0*/  STG.E.64 desc[UR4][R2.64], R10 ;  /* 0x0000000a02007986 */ /* 0x000fe2000c101b04 */
[----:B------:R-:W-:Y:S05]  /*03e0*/  EXIT ;  /* 0x000000000000794d */ /* 0x000fea0003800000 */
.L_x_0:
[----:B------:R-:W-:-:S00]  /*03f0*/  BRA `(.L_x_0) ;  /* 0xfffffffc00fc7947 */ /* 0x000fc0000383ffff */
[----:B------:R-:W-:-:S00]  /*0400*/  NOP ;  /* 0x0000000000007918 */ /* 0x000fc00000000000 */
[----:B------:R-:W-:-:S00]  /*0410*/  NOP ;  /* 0x0000000000007918 */ /* 0x000fc00000000000 */
[----:B------:R-:W-:-:S00]  /*0420*/  NOP ;  /* 0x0000000000007918 */ /* 0x000fc00000000000 */
[----:B------:R-:W-:-:S00]  /*0430*/  NOP ;  /* 0x0000000000007918 */ /* 0x000fc00000000000 */
[----:B------:R-:W-:-:S00]  /*0440*/  NOP ;  /* 0x0000000000007918 */ /* 0x000fc00000000000 */
[----:B------:R-:W-:-:S00]  /*0450*/  NOP ;  /* 0x0000000000007918 */ /* 0x000fc00000000000 */
[----:B------:R-:W-:-:S00]  /*0460*/  NOP ;  /* 0x0000000000007918 */ /* 0x000fc00000000000 */
[----:B------:R-:W-:-:S00]  /*0470*/  NOP ;  /* 0x0000000000007918 */ /* 0x000fc00000000000 */
.L_x_1:


//--------------------- .nv.global.init           --------------------------
	.section	.nv.global.init,"aw",@progbits
.nv.global.init:
	.type		_$_str,@object
	.size		_$_str,(_$_str_$_2 - _$_str)
_$_str:
        /*0000*/ 	.byte	0x5f, 0x5f, 0x43, 0x55, 0x44, 0x41, 0x5f, 0x46, 0x54, 0x5a, 0x00
	.type		_$_str_$_2,@object
	.size		_$_str_$_2,(.L_1 - _$_str_$_2)
_$_str_$_2:
        /*000b*/ 	.byte	0x5f, 0x5f, 0x43, 0x55, 0x44, 0x41, 0x5f, 0x50, 0x52, 0x45, 0x43, 0x5f, 0x53, 0x51, 0x52, 0x54
        /*001b*/ 	.byte	0x00
.L_1:


//--------------------- .nv.constant0.triton_poi_fused__native_batch_norm_legit_no_training_add_11 --------------------------
	.section	.nv.constant0.triton_poi_fused__native_batch_norm_legit_no_training_add_11,"a",@progbits
	.sectionflags	@""
	.align	4
.nv.constant0.triton_poi_fused__native_batch_norm_legit_no_training_add_11:
	.zero		588
